//
// Generated by NVIDIA NVVM Compiler
//
// Compiler Build ID: CL-36424714
// Cuda compilation tools, release 13.0, V13.0.88
// Based on NVVM 20.0.0
//

.version 9.0
.target sm_100
.address_size 64

	// .globl	_Z6matmulPfS_S_Pii
// _ZZ6matmulPfS_S_PiiE5slm_A has been demoted
// _ZZ6matmulPfS_S_PiiE5slm_B has been demoted

.visible .entry _Z6matmulPfS_S_Pii(
	.param .u64 .ptr .align 1 _Z6matmulPfS_S_Pii_param_0,
	.param .u64 .ptr .align 1 _Z6matmulPfS_S_Pii_param_1,
	.param .u64 .ptr .align 1 _Z6matmulPfS_S_Pii_param_2,
	.param .u64 .ptr .align 1 _Z6matmulPfS_S_Pii_param_3,
	.param .u32 _Z6matmulPfS_S_Pii_param_4
)
{
	.reg .pred 	%p<11>;
	.reg .b32 	%r<101>;
	.reg .b32 	%f<70>;
	.reg .b64 	%rd<13>;
	// demoted variable
	.shared .align 4 .b8 _ZZ6matmulPfS_S_PiiE5slm_A[256];
	// demoted variable
	.shared .align 4 .b8 _ZZ6matmulPfS_S_PiiE5slm_B[256];
	ld.param.u64 	%rd3, [_Z6matmulPfS_S_Pii_param_0];
	ld.param.u64 	%rd4, [_Z6matmulPfS_S_Pii_param_1];
	ld.param.u64 	%rd5, [_Z6matmulPfS_S_Pii_param_2];
	ld.param.u32 	%r33, [_Z6matmulPfS_S_Pii_param_4];
	mov.u32 	%r34, %ctaid.x;
	mov.u32 	%r1, %ntid.x;
	mul.lo.s32 	%r2, %r34, %r1;
	mov.u32 	%r3, %tid.x;
	add.s32 	%r4, %r2, %r3;
	mov.u32 	%r35, %ctaid.y;
	mov.u32 	%r5, %ntid.y;
	mov.u32 	%r6, %tid.y;
	mad.lo.s32 	%r36, %r35, %r5, %r6;
	max.s32 	%r37, %r4, %r36;
	setp.ge.s32 	%p1, %r37, %r33;
	@%p1 bra 	$L__BB0_15;
	mov.u32 	%r8, %nctaid.x;
	mad.lo.s32 	%r9, %r33, %r36, %r3;
	mul.lo.s32 	%r10, %r6, %r1;
	add.s32 	%r39, %r10, %r3;
	shl.b32 	%r40, %r39, 2;
	mov.u32 	%r41, _ZZ6matmulPfS_S_PiiE5slm_B;
	add.s32 	%r11, %r41, %r40;
	and.b32  	%r12, %r1, 7;
	and.b32  	%r13, %r1, 2040;
	shl.b32 	%r42, %r3, 2;
	add.s32 	%r14, %r41, %r42;
	shl.b32 	%r15, %r1, 5;
	shl.b32 	%r43, %r10, 2;
	mov.u32 	%r44, _ZZ6matmulPfS_S_PiiE5slm_A;
	add.s32 	%r45, %r43, %r44;
	add.s32 	%r16, %r45, 16;
	shl.b32 	%r17, %r1, 2;
	cvta.to.global.u64 	%rd1, %rd3;
	cvta.to.global.u64 	%rd2, %rd4;
	mov.f32 	%f69, 0f00000000;
	mov.b32 	%r94, 0;
$L__BB0_2:
	setp.lt.u32 	%p2, %r1, 8;
	mad.lo.s32 	%r47, %r94, %r5, %r6;
	mad.lo.s32 	%r48, %r94, %r1, %r9;
	mul.wide.s32 	%rd6, %r48, 4;
	add.s64 	%rd7, %rd1, %rd6;
	ld.global.f32 	%f16, [%rd7];
	add.s32 	%r49, %r10, %r3;
	shl.b32 	%r50, %r49, 2;
	mov.u32 	%r51, _ZZ6matmulPfS_S_PiiE5slm_A;
	add.s32 	%r52, %r51, %r50;
	st.shared.f32 	[%r52], %f16;
	mad.lo.s32 	%r53, %r47, %r33, %r4;
	mul.wide.s32 	%rd8, %r53, 4;
	add.s64 	%rd9, %rd2, %rd8;
	ld.global.f32 	%f17, [%rd9];
	st.shared.f32 	[%r11], %f17;
	bar.sync 	0;
	mov.b32 	%r99, 0;
	@%p2 bra 	$L__BB0_5;
	and.b32  	%r54, %r1, -8;
	neg.s32 	%r97, %r54;
	mov.u32 	%r95, %r16;
	mov.u32 	%r96, %r14;
$L__BB0_4:
	.pragma "nounroll";
	ld.shared.f32 	%f18, [%r95+-16];
	ld.shared.f32 	%f19, [%r96];
	fma.rn.f32 	%f20, %f18, %f19, %f69;
	ld.shared.f32 	%f21, [%r95+-12];
	add.s32 	%r55, %r96, %r17;
	ld.shared.f32 	%f22, [%r55];
	fma.rn.f32 	%f23, %f21, %f22, %f20;
	ld.shared.f32 	%f24, [%r95+-8];
	add.s32 	%r56, %r55, %r17;
	ld.shared.f32 	%f25, [%r56];
	fma.rn.f32 	%f26, %f24, %f25, %f23;
	ld.shared.f32 	%f27, [%r95+-4];
	add.s32 	%r57, %r56, %r17;
	ld.shared.f32 	%f28, [%r57];
	fma.rn.f32 	%f29, %f27, %f28, %f26;
	ld.shared.f32 	%f30, [%r95];
	add.s32 	%r58, %r57, %r17;
	ld.shared.f32 	%f31, [%r58];
	fma.rn.f32 	%f32, %f30, %f31, %f29;
	ld.shared.f32 	%f33, [%r95+4];
	add.s32 	%r59, %r58, %r17;
	ld.shared.f32 	%f34, [%r59];
	fma.rn.f32 	%f35, %f33, %f34, %f32;
	ld.shared.f32 	%f36, [%r95+8];
	add.s32 	%r60, %r59, %r17;
	ld.shared.f32 	%f37, [%r60];
	fma.rn.f32 	%f38, %f36, %f37, %f35;
	ld.shared.f32 	%f39, [%r95+12];
	add.s32 	%r61, %r60, %r17;
	ld.shared.f32 	%f40, [%r61];
	fma.rn.f32 	%f69, %f39, %f40, %f38;
	add.s32 	%r97, %r97, 8;
	add.s32 	%r96, %r96, %r15;
	add.s32 	%r95, %r95, 32;
	setp.ne.s32 	%p3, %r97, 0;
	mov.u32 	%r99, %r13;
	@%p3 bra 	$L__BB0_4;
$L__BB0_5:
	setp.eq.s32 	%p4, %r12, 0;
	@%p4 bra 	$L__BB0_13;
	add.s32 	%r62, %r12, -1;
	setp.lt.u32 	%p5, %r62, 3;
	@%p5 bra 	$L__BB0_8;
	add.s32 	%r63, %r99, %r10;
	shl.b32 	%r64, %r63, 2;
	mov.u32 	%r65, _ZZ6matmulPfS_S_PiiE5slm_A;
	add.s32 	%r66, %r65, %r64;
	ld.shared.f32 	%f42, [%r66];
	mad.lo.s32 	%r67, %r99, %r1, %r3;
	shl.b32 	%r68, %r67, 2;
	mov.u32 	%r69, _ZZ6matmulPfS_S_PiiE5slm_B;
	add.s32 	%r70, %r69, %r68;
	ld.shared.f32 	%f43, [%r70];
	fma.rn.f32 	%f44, %f42, %f43, %f69;
	ld.shared.f32 	%f45, [%r66+4];
	add.s32 	%r71, %r70, %r17;
	ld.shared.f32 	%f46, [%r71];
	fma.rn.f32 	%f47, %f45, %f46, %f44;
	ld.shared.f32 	%f48, [%r66+8];
	add.s32 	%r72, %r71, %r17;
	ld.shared.f32 	%f49, [%r72];
	fma.rn.f32 	%f50, %f48, %f49, %f47;
	ld.shared.f32 	%f51, [%r66+12];
	add.s32 	%r73, %r72, %r17;
	ld.shared.f32 	%f52, [%r73];
	fma.rn.f32 	%f69, %f51, %f52, %f50;
	add.s32 	%r99, %r99, 4;
$L__BB0_8:
	and.b32  	%r74, %r1, 3;
	setp.eq.s32 	%p6, %r74, 0;
	@%p6 bra 	$L__BB0_13;
	setp.eq.s32 	%p7, %r74, 1;
	@%p7 bra 	$L__BB0_11;
	add.s32 	%r75, %r99, %r10;
	shl.b32 	%r76, %r75, 2;
	mov.u32 	%r77, _ZZ6matmulPfS_S_PiiE5slm_A;
	add.s32 	%r78, %r77, %r76;
	ld.shared.f32 	%f54, [%r78];
	mad.lo.s32 	%r79, %r99, %r1, %r3;
	shl.b32 	%r80, %r79, 2;
	mov.u32 	%r81, _ZZ6matmulPfS_S_PiiE5slm_B;
	add.s32 	%r82, %r81, %r80;
	ld.shared.f32 	%f55, [%r82];
	fma.rn.f32 	%f56, %f54, %f55, %f69;
	ld.shared.f32 	%f57, [%r78+4];
	add.s32 	%r83, %r82, %r17;
	ld.shared.f32 	%f58, [%r83];
	fma.rn.f32 	%f69, %f57, %f58, %f56;
	add.s32 	%r99, %r99, 2;
$L__BB0_11:
	and.b32  	%r84, %r1, 1;
	setp.eq.b32 	%p8, %r84, 1;
	not.pred 	%p9, %p8;
	@%p9 bra 	$L__BB0_13;
	add.s32 	%r85, %r99, %r10;
	shl.b32 	%r86, %r85, 2;
	mov.u32 	%r87, _ZZ6matmulPfS_S_PiiE5slm_A;
	add.s32 	%r88, %r87, %r86;
	ld.shared.f32 	%f59, [%r88];
	mad.lo.s32 	%r89, %r99, %r1, %r3;
	shl.b32 	%r90, %r89, 2;
	mov.u32 	%r91, _ZZ6matmulPfS_S_PiiE5slm_B;
	add.s32 	%r92, %r91, %r90;
	ld.shared.f32 	%f60, [%r92];
	fma.rn.f32 	%f69, %f59, %f60, %f69;
$L__BB0_13:
	bar.sync 	0;
	add.s32 	%r94, %r94, 1;
	setp.ne.s32 	%p10, %r94, %r8;
	@%p10 bra 	$L__BB0_2;
	add.s32 	%r93, %r9, %r2;
	cvta.to.global.u64 	%rd10, %rd5;
	mul.wide.s32 	%rd11, %r93, 4;
	add.s64 	%rd12, %rd10, %rd11;
	st.global.f32 	[%rd12], %f69;
$L__BB0_15:
	ret;

}


// ===== COMPILED SASS (sm_100) =====

	.target	sm_100

	.elftype	@"ET_EXEC"


//--------------------- .note.nv.tkinfo           --------------------------
	.section	.note.nv.tkinfo,"",@"SHT_NOTE"
	.sectionflags	@"SHF_NOTE_NV_TKINFO"
	.tkinfo
        /*0018*/ 	.word	0x00000002
        /*0030*/ 	.string	""
        /*0030*/ 	.string	"ptxas"
        /*0030*/ 	.string	"Cuda compilation tools, release 13.0, V13.0.88"
        /*0030*/ 	.string	"Build cuda_13.0.r13.0/compiler.36424714_0"
        /*0030*/ 	.string	"-arch sm_100 -m 64 "



//--------------------- .note.nv.cuinfo           --------------------------
	.section	.note.nv.cuinfo,"",@"SHT_NOTE"
	.sectionflags	@"SHF_NOTE_NV_CUINFO"
        /*0018*/ 	.short	0x0002
        /*001a*/ 	.short	0x0064
        /*001c*/ 	.short	0x0082
	.zero		2


//--------------------- .nv.info                  --------------------------
	.section	.nv.info,"",@"SHT_CUDA_INFO"
	.align	4


	//----- nvinfo : EIATTR_REGCOUNT
	.align		4
        /*0000*/ 	.byte	0x04, 0x2f
        /*0002*/ 	.short	(.L_1 - .L_0)
	.align		4
.L_0:
        /*0004*/ 	.word	index@(_Z6matmulPfS_S_Pii)
        /*0008*/ 	.word	0x0000001f


	//----- nvinfo : EIATTR_FRAME_SIZE
	.align		4
.L_1:
        /*000c*/ 	.byte	0x04, 0x11
        /*000e*/ 	.short	(.L_3 - .L_2)
	.align		4
.L_2:
        /*0010*/ 	.word	index@(_Z6matmulPfS_S_Pii)
        /*0014*/ 	.word	0x00000000


	//----- nvinfo : EIATTR_MIN_STACK_SIZE
	.align		4
.L_3:
        /*0018*/ 	.byte	0x04, 0x12
        /*001a*/ 	.short	(.L_5 - .L_4)
	.align		4
.L_4:
        /*001c*/ 	.word	index@(_Z6matmulPfS_S_Pii)
        /*0020*/ 	.word	0x00000000
.L_5:


//--------------------- .nv.compat                --------------------------
	.section	.nv.compat,"",@"SHT_CUDA_COMPAT_INFO"
	.align	4
        /*0000*/ 	.byte	0x02, 0x09, 0x00, 0x00, 0x02, 0x02, 0x01, 0x00, 0x02, 0x05, 0x05, 0x00, 0x03, 0x07, 0x01, 0x01
        /*0010*/ 	.byte	0x02, 0x03, 0x00, 0x00, 0x02, 0x06, 0x01, 0x00, 0x04, 0x0b, 0x08, 0x00, 0x09, 0x00, 0x00, 0x00
        /*0020*/ 	.byte	0x00, 0x00, 0x00, 0x00


//--------------------- .nv.info._Z6matmulPfS_S_Pii --------------------------
	.section	.nv.info._Z6matmulPfS_S_Pii,"",@"SHT_CUDA_INFO"
	.sectionflags	@""
	.align	4


	//----- nvinfo : EIATTR_CUDA_API_VERSION
	.align		4
        /*0000*/ 	.byte	0x04, 0x37
        /*0002*/ 	.short	(.L_7 - .L_6)
.L_6:
        /*0004*/ 	.word	0x00000082


	//----- nvinfo : EIATTR_KPARAM_INFO
	.align		4
.L_7:
        /*0008*/ 	.byte	0x04, 0x17
        /*000a*/ 	.short	(.L_9 - .L_8)
.L_8:
        /*000c*/ 	.word	0x00000000
        /*0010*/ 	.short	0x0004
        /*0012*/ 	.short	0x0020
        /*0014*/ 	.byte	0x00, 0xf0, 0x11, 0x00


	//----- nvinfo : EIATTR_KPARAM_INFO
	.align		4
.L_9:
        /*0018*/ 	.byte	0x04, 0x17
        /*001a*/ 	.short	(.L_11 - .L_10)
.L_10:
        /*001c*/ 	.word	0x00000000
        /*0020*/ 	.short	0x0003
        /*0022*/ 	.short	0x0018
        /*0024*/ 	.byte	0x00, 0xf5, 0x21, 0x00


	//----- nvinfo : EIATTR_KPARAM_INFO
	.align		4
.L_11:
        /*0028*/ 	.byte	0x04, 0x17
        /*002a*/ 	.short	(.L_13 - .L_12)
.L_12:
        /*002c*/ 	.word	0x00000000
        /*0030*/ 	.short	0x0002
        /*0032*/ 	.short	0x0010
        /*0034*/ 	.byte	0x00, 0xf5, 0x21, 0x00


	//----- nvinfo : EIATTR_KPARAM_INFO
	.align		4
.L_13:
        /*0038*/ 	.byte	0x04, 0x17
        /*003a*/ 	.short	(.L_15 - .L_14)
.L_14:
        /*003c*/ 	.word	0x00000000
        /*0040*/ 	.short	0x0001
        /*0042*/ 	.short	0x0008
        /*0044*/ 	.byte	0x00, 0xf5, 0x21, 0x00


	//----- nvinfo : EIATTR_KPARAM_INFO
	.align		4
.L_15:
        /*0048*/ 	.byte	0x04, 0x17
        /*004a*/ 	.short	(.L_17 - .L_16)
.L_16:
        /*004c*/ 	.word	0x00000000
        /*0050*/ 	.short	0x0000
        /*0052*/ 	.short	0x0000
        /*0054*/ 	.byte	0x00, 0xf5, 0x21, 0x00


	//----- nvinfo : EIATTR_SPARSE_MMA_MASK
	.align		4
.L_17:
        /*0058*/ 	.byte	0x03, 0x50
        /*005a*/ 	.short	0x0000


	//----- nvinfo : EIATTR_MAXREG_COUNT
	.align		4
        /*005c*/ 	.byte	0x03, 0x1b
        /*005e*/ 	.short	0x00ff


	//----- nvinfo : EIATTR_NUM_BARRIERS
	.align		4
        /*0060*/ 	.byte	0x02, 0x4c
        /*0062*/ 	.byte	0x01
	.zero		1


	//----- nvinfo : EIATTR_MERCURY_ISA_VERSION
	.align		4
        /*0064*/ 	.byte	0x03, 0x5f
        /*0066*/ 	.short	0x0101


	//----- nvinfo : EIATTR_VRC_CTA_INIT_COUNT
	.align		4
        /*0068*/ 	.byte	0x02, 0x4a
	.zero		1
	.zero		1


	//----- nvinfo : EIATTR_EXIT_INSTR_OFFSETS
	.align		4
        /*006c*/ 	.byte	0x04, 0x1c
        /*006e*/ 	.short	(.L_19 - .L_18)


	//   ....[0]....
.L_18:
        /*0070*/ 	.word	0x000000d0


	//   ....[1]....
        /*0074*/ 	.word	0x000009f0


	//----- nvinfo : EIATTR_CBANK_PARAM_SIZE
	.align		4
.L_19:
        /*0078*/ 	.byte	0x03, 0x19
        /*007a*/ 	.short	0x0024


	//----- nvinfo : EIATTR_PARAM_CBANK
	.align		4
        /*007c*/ 	.byte	0x04, 0x0a
        /*007e*/ 	.short	(.L_21 - .L_20)
	.align		4
.L_20:
        /*0080*/ 	.word	index@(.nv.constant0._Z6matmulPfS_S_Pii)
        /*0084*/ 	.short	0x0380
        /*0086*/ 	.short	0x0024


	//----- nvinfo : EIATTR_SW_WAR
	.align		4
.L_21:
        /*0088*/ 	.byte	0x04, 0x36
        /*008a*/ 	.short	(.L_23 - .L_22)
.L_22:
        /*008c*/ 	.word	0x00000008
.L_23:


//--------------------- .nv.callgraph             --------------------------
	.section	.nv.callgraph,"",@"SHT_CUDA_CALLGRAPH"
	.align	4
	.sectionentsize	8
	.align		4
        /*0000*/ 	.word	0x00000000
	.align		4
        /*0004*/ 	.word	0xffffffff
	.align		4
        /*0008*/ 	.word	0x00000000
	.align		4
        /*000c*/ 	.word	0xfffffffe
	.align		4
        /*0010*/ 	.word	0x00000000
	.align		4
        /*0014*/ 	.word	0xfffffffd
	.align		4
        /*0018*/ 	.word	0x00000000
	.align		4
        /*001c*/ 	.word	0xfffffffc


//--------------------- .text._Z6matmulPfS_S_Pii  --------------------------
	.section	.text._Z6matmulPfS_S_Pii,"ax",@progbits
	.align	128
        .global         _Z6matmulPfS_S_Pii
        .type           _Z6matmulPfS_S_Pii,@function
        .size           _Z6matmulPfS_S_Pii,(.L_x_7 - _Z6matmulPfS_S_Pii)
        .other          _Z6matmulPfS_S_Pii,@"STO_CUDA_ENTRY STV_DEFAULT"
_Z6matmulPfS_S_Pii:
.text._Z6matmulPfS_S_Pii:
[----:B------:R-:W-:Y:S01]  /*0000*/  LDC R1, c[0x0][0x37c] ;  /* 0x0000df00ff017b82 */ /* 0x000fe20000000800 */
[----:B------:R-:W0:Y:S07]  /*0010*/  S2R R0, SR_TID.Y ;  /* 0x0000000000007919 */ /* 0x000e2e0000002200 */
[----:B------:R-:W1:Y:S01]  /*0020*/  S2UR UR4, SR_CTAID.X ;  /* 0x00000000000479c3 */ /* 0x000e620000002500 */
[----:B------:R-:W2:Y:S01]  /*0030*/  LDCU UR7, c[0x0][0x3a0] ;  /* 0x00007400ff0777ac */ /* 0x000ea20008000800 */
[----:B------:R-:W3:Y:S06]  /*0040*/  S2R R6, SR_TID.X ;  /* 0x0000000000067919 */ /* 0x000eec0000002100 */
[----:B------:R-:W1:Y:S08]  /*0050*/  LDC R7, c[0x0][0x360] ;  /* 0x0000d800ff077b82 */ /* 0x000e700000000800 */
[----:B------:R-:W0:Y:S08]  /*0060*/  S2UR UR5, SR_CTAID.Y ;  /* 0x00000000000579c3 */ /* 0x000e300000002600 */
[----:B------:R-:W0:Y:S01]  /*0070*/  LDC R9, c[0x0][0x364] ;  /* 0x0000d900ff097b82 */ /* 0x000e220000000800 */
[----:B-1----:R-:W-:-:S05]  /*0080*/  IMAD R11, R7, UR4, RZ ;  /* 0x00000004070b7c24 */ /* 0x002fca000f8e02ff */
[----:B---3--:R-:W-:Y:S01]  /*0090*/  IADD3 R8, PT, PT, R11, R6, RZ ;  /* 0x000000060b087210 */ /* 0x008fe20007ffe0ff */
[----:B0-----:R-:W-:-:S05]  /*00a0*/  IMAD R3, R9, UR5, R0 ;  /* 0x0000000509037c24 */ /* 0x001fca000f8e0200 */
[----:B------:R-:W-:-:S04]  /*00b0*/  VIMNMX R2, PT, PT, R8, R3, !PT ;  /* 0x0000000308027248 */ /* 0x000fc80007fe0100 */
[----:B--2---:R-:W-:-:S13]  /*00c0*/  ISETP.GE.AND P0, PT, R2, UR7, PT ;  /* 0x0000000702007c0c */ /* 0x004fda000bf06270 */
[----:B------:R-:W-:Y:S05]  /*00d0*/  @P0 EXIT ;  /* 0x000000000000094d */ /* 0x000fea0003800000 */
[----:B------:R-:W0:Y:S01]  /*00e0*/  S2UR UR6, SR_CgaCtaId ;  /* 0x00000000000679c3 */ /* 0x000e220000008800 */
[----:B------:R-:W-:Y:S01]  /*00f0*/  UMOV UR4, 0x400 ;  /* 0x0000040000047882 */ /* 0x000fe20000000000 */
[----:B------:R-:W-:Y:S01]  /*0100*/  IMAD R13, R7, R0, RZ ;  /* 0x00000000070d7224 */ /* 0x000fe200078e02ff */
[----:B------:R-:W-:Y:S01]  /*0110*/  UIADD3 UR5, UPT, UPT, UR4, 0x100, URZ ;  /* 0x0000010004057890 */ /* 0x000fe2000fffe0ff */
[----:B------:R-:W-:Y:S02]  /*0120*/  HFMA2 R17, -RZ, RZ, 0, 0 ;  /* 0x00000000ff117431 */ /* 0x000fe400000001ff */
[--C-:B------:R-:W-:Y:S01]  /*0130*/  IMAD R10, R3, UR7, R6.reuse ;  /* 0x00000007030a7c24 */ /* 0x100fe2000f8e0206 */
[----:B------:R-:W-:Y:S01]  /*0140*/  LOP3.LUT R21, R7, 0x7, RZ, 0xc0, !PT ;  /* 0x0000000707157812 */ /* 0x000fe200078ec0ff */
[----:B------:R-:W-:Y:S01]  /*0150*/  IMAD.IADD R14, R13, 0x1, R6 ;  /* 0x000000010d0e7824 */ /* 0x000fe200078e0206 */
[----:B------:R-:W-:Y:S01]  /*0160*/  LOP3.LUT R12, R7, 0x7f8, RZ, 0xc0, !PT ;  /* 0x000007f8070c7812 */ /* 0x000fe200078ec0ff */
[----:B------:R-:W1:Y:S01]  /*0170*/  LDCU UR8, c[0x0][0x370] ;  /* 0x00006e00ff0877ac */ /* 0x000e620008000800 */
[----:B------:R-:W2:Y:S01]  /*0180*/  LDCU.64 UR10, c[0x0][0x358] ;  /* 0x00006b00ff0a77ac */ /* 0x000ea20008000a00 */
[----:B0-----:R-:W-:-:S02]  /*0190*/  ULEA UR4, UR6, UR4, 0x18 ;  /* 0x0000000406047291 */ /* 0x001fc4000f8ec0ff */
[----:B------:R-:W-:-:S04]  /*01a0*/  ULEA UR5, UR6, UR5, 0x18 ;  /* 0x0000000506057291 */ /* 0x000fc8000f8ec0ff */
[----:B------:R-:W-:Y:S01]  /*01b0*/  LEA R15, R13, UR4, 0x2 ;  /* 0x000000040d0f7c11 */ /* 0x000fe2000f8e10ff */
[----:B------:R-:W-:Y:S01]  /*01c0*/  UMOV UR4, URZ ;  /* 0x000000ff00047c82 */ /* 0x000fe20008000000 */
[----:B------:R-:W-:Y:S02]  /*01d0*/  LEA R14, R14, UR5, 0x2 ;  /* 0x000000050e0e7c11 */ /* 0x000fe4000f8e10ff */
[----:B------:R-:W-:Y:S01]  /*01e0*/  LEA R16, R6, UR5, 0x2 ;  /* 0x0000000506107c11 */ /* 0x000fe2000f8e10ff */
[----:B-12---:R-:W-:-:S07]  /*01f0*/  VIADD R15, R15, 0x10 ;  /* 0x000000100f0f7836 */ /* 0x006fce0000000000 */
.L_x_5:
[----:B0-----:R-:W0:Y:S01]  /*0200*/  LDC.64 R4, c[0x0][0x380] ;  /* 0x0000e000ff047b82 */ /* 0x001e220000000a00 */
[----:B------:R-:W1:Y:S01]  /*0210*/  LDCU UR5, c[0x0][0x3a0] ;  /* 0x00007400ff0577ac */ /* 0x000e620008000800 */
[----:B------:R-:W-:Y:S02]  /*0220*/  IMAD R19, R9, UR4, R0 ;  /* 0x0000000409137c24 */ /* 0x000fe4000f8e0200 */
[----:B------:R-:W-:-:S04]  /*0230*/  IMAD R23, R7, UR4, R10 ;  /* 0x0000000407177c24 */ /* 0x000fc8000f8e020a */
[----:B------:R-:W2:Y:S01]  /*0240*/  LDC.64 R2, c[0x0][0x388] ;  /* 0x0000e200ff027b82 */ /* 0x000ea20000000a00 */
[----:B-1----:R-:W-:Y:S02]  /*0250*/  IMAD R19, R19, UR5, R8 ;  /* 0x0000000513137c24 */ /* 0x002fe4000f8e0208 */
[----:B0-----:R-:W-:-:S06]  /*0260*/  IMAD.WIDE R4, R23, 0x4, R4 ;  /* 0x0000000417047825 */ /* 0x001fcc00078e0204 */
[----:B------:R-:W3:Y:S01]  /*0270*/  LDG.E R4, desc[UR10][R4.64] ;  /* 0x0000000a04047981 */ /* 0x000ee2000c1e1900 */
[----:B--2---:R-:W-:-:S06]  /*0280*/  IMAD.WIDE R2, R19, 0x4, R2 ;  /* 0x0000000413027825 */ /* 0x004fcc00078e0202 */
[----:B------:R0:W2:Y:S01]  /*0290*/  LDG.E R3, desc[UR10][R2.64] ;  /* 0x0000000a02037981 */ /* 0x0000a2000c1e1900 */
[----:B------:R-:W1:Y:S01]  /*02a0*/  S2UR UR6, SR_CgaCtaId ;  /* 0x00000000000679c3 */ /* 0x000e620000008800 */
[----:B------:R-:W-:Y:S01]  /*02b0*/  UMOV UR5, 0x400 ;  /* 0x0000040000057882 */ /* 0x000fe20000000000 */
[----:B------:R-:W-:Y:S02]  /*02c0*/  ISETP.GE.U32.AND P0, PT, R7, 0x8, PT ;  /* 0x000000080700780c */ /* 0x000fe40003f06070 */
[----:B------:R-:W-:Y:S01]  /*02d0*/  IADD3 R19, PT, PT, R13, R6, RZ ;  /* 0x000000060d137210 */ /* 0x000fe20007ffe0ff */
[----:B------:R-:W-:-:S04]  /*02e0*/  UIADD3 UR4, UPT, UPT, UR4, 0x1, URZ ;  /* 0x0000000104047890 */ /* 0x000fc8000fffe0ff */
[----:B------:R-:W-:Y:S02]  /*02f0*/  UISETP.NE.AND UP0, UPT, UR4, UR8, UPT ;  /* 0x000000080400728c */ /* 0x000fe4000bf05270 */
[----:B-1----:R-:W-:-:S06]  /*0300*/  ULEA UR9, UR6, UR5, 0x18 ;  /* 0x0000000506097291 */ /* 0x002fcc000f8ec0ff */
[----:B------:R-:W-:Y:S01]  /*0310*/  LEA R19, R19, UR9, 0x2 ;  /* 0x0000000913137c11 */ /* 0x000fe2000f8e10ff */
[----:B0-----:R-:W-:-:S04]  /*0320*/  IMAD.MOV.U32 R2, RZ, RZ, RZ ;  /* 0x000000ffff027224 */ /* 0x001fc800078e00ff */
[----:B---3--:R0:W-:Y:S04]  /*0330*/  STS [R19], R4 ;  /* 0x0000000413007388 */ /* 0x0081e80000000800 */
[----:B--2---:R0:W-:Y:S01]  /*0340*/  STS [R14], R3 ;  /* 0x000000030e007388 */ /* 0x0041e20000000800 */
[----:B------:R-:W-:Y:S06]  /*0350*/  BAR.SYNC.DEFER_BLOCKING 0x0 ;  /* 0x0000000000007b1d */ /* 0x000fec0000010000 */
[----:B------:R-:W-:Y:S05]  /*0360*/  @!P0 BRA `(.L_x_0) ;  /* 0x0000000000a48947 */ /* 0x000fea0003800000 */
[----:B0-----:R-:W-:Y:S01]  /*0370*/  LOP3.LUT R3, R7, 0xfffffff8, RZ, 0xc0, !PT ;  /* 0xfffffff807037812 */ /* 0x001fe200078ec0ff */
[----:B------:R-:W-:Y:S01]  /*0380*/  IMAD.MOV.U32 R4, RZ, RZ, R16 ;  /* 0x000000ffff047224 */ /* 0x000fe200078e0010 */
[----:B------:R-:W-:Y:S02]  /*0390*/  MOV R2, R15 ;  /* 0x0000000f00027202 */ /* 0x000fe40000000f00 */
[----:B------:R-:W-:-:S07]  /*03a0*/  IADD3 R3, PT, PT, -R3, RZ, RZ ;  /* 0x000000ff03037210 */ /* 0x000fce0007ffe1ff */
.L_x_1:
[----:B------:R-:W-:Y:S01]  /*03b0*/  IMAD R26, R7, 0x4, R4 ;  /* 0x00000004071a7824 */ /* 0x000fe200078e0204 */
[----:B------:R-:W-:Y:S01]  /*03c0*/  LDS R24, [R2+-0x10] ;  /* 0xfffff00002187984 */ /* 0x000fe20000000800 */
[----:B------:R-:W-:-:S03]  /*03d0*/  IADD3 R3, PT, PT, R3, 0x8, RZ ;  /* 0x0000000803037810 */ /* 0x000fc60007ffe0ff */
[----:B------:R0:W1:Y:S01]  /*03e0*/  LDS R23, [R4] ;  /* 0x0000000004177984 */ /* 0x0000620000000800 */
[----:B------:R-:W-:Y:S02]  /*03f0*/  LEA R20, R7, R26, 0x2 ;  /* 0x0000001a07147211 */ /* 0x000fe400078e10ff */
[----:B------:R-:W-:Y:S01]  /*0400*/  ISETP.NE.AND P0, PT, R3, RZ, PT ;  /* 0x000000ff0300720c */ /* 0x000fe20003f05270 */
[----:B------:R-:W-:Y:S02]  /*0410*/  LDS R22, [R2+-0xc] ;  /* 0xfffff40002167984 */ /* 0x000fe40000000800 */
[C---:B------:R-:W-:Y:S02]  /*0420*/  IMAD R28, R7.reuse, 0x4, R20 ;  /* 0x00000004071c7824 */ /* 0x040fe400078e0214 */
[----:B------:R-:W2:Y:S01]  /*0430*/  LDS R26, [R26] ;  /* 0x000000001a1a7984 */ /* 0x000ea20000000800 */
[C---:B0-----:R-:W-:Y:S02]  /*0440*/  IMAD R4, R7.reuse, 0x20, R4 ;  /* 0x0000002007047824 */ /* 0x041fe400078e0204 */
[----:B------:R-:W-:Y:S01]  /*0450*/  LEA R25, R7, R28, 0x2 ;  /* 0x0000001c07197211 */ /* 0x000fe200078e10ff */
[----:B------:R-:W-:Y:S04]  /*0460*/  LDS R19, [R2+-0x8] ;  /* 0xfffff80002137984 */ /* 0x000fe80000000800 */
[----:B------:R-:W0:Y:S04]  /*0470*/  LDS R20, [R20] ;  /* 0x0000000014147984 */ /* 0x000e280000000800 */
[----:B------:R-:W-:Y:S04]  /*0480*/  LDS R5, [R2+-0x4] ;  /* 0xfffffc0002057984 */ /* 0x000fe80000000800 */
[----:B------:R-:W3:Y:S01]  /*0490*/  LDS R18, [R28] ;  /* 0x000000001c127984 */ /* 0x000ee20000000800 */
[----:B-1----:R-:W-:-:S03]  /*04a0*/  FFMA R23, R24, R23, R17 ;  /* 0x0000001718177223 */ /* 0x002fc60000000011 */
[----:B------:R-:W-:Y:S01]  /*04b0*/  LDS R17, [R2] ;  /* 0x0000000002117984 */ /* 0x000fe20000000800 */
[----:B--2---:R-:W-:Y:S01]  /*04c0*/  FFMA R24, R22, R26, R23 ;  /* 0x0000001a16187223 */ /* 0x004fe20000000017 */
[C---:B------:R-:W-:Y:S02]  /*04d0*/  IMAD R23, R7.reuse, 0x4, R25 ;  /* 0x0000000407177824 */ /* 0x040fe400078e0219 */
[----:B------:R-:W1:Y:S03]  /*04e0*/  LDS R22, [R25] ;  /* 0x0000000019167984 */ /* 0x000e660000000800 */
[----:B------:R-:W-:Y:S01]  /*04f0*/  LEA R26, R7, R23, 0x2 ;  /* 0x00000017071a7211 */ /* 0x000fe200078e10ff */
[----:B0-----:R-:W-:Y:S02]  /*0500*/  FFMA R24, R19, R20, R24 ;  /* 0x0000001413187223 */ /* 0x001fe40000000018 */
[----:B------:R-:W-:Y:S02]  /*0510*/  LDS R19, [R2+0x4] ;  /* 0x0000040002137984 */ /* 0x000fe40000000800 */
[----:B------:R-:W-:-:S02]  /*0520*/  IMAD R27, R7, 0x4, R26 ;  /* 0x00000004071b7824 */ /* 0x000fc400078e021a */
[----:B------:R-:W0:Y:S01]  /*0530*/  LDS R20, [R23] ;  /* 0x0000000017147984 */ /* 0x000e220000000800 */
[----:B---3--:R-:W-:-:S03]  /*0540*/  FFMA R18, R5, R18, R24 ;  /* 0x0000001205127223 */ /* 0x008fc60000000018 */
[----:B------:R-:W-:Y:S04]  /*0550*/  LDS R5, [R2+0x8] ;  /* 0x0000080002057984 */ /* 0x000fe80000000800 */
[----:B------:R-:W2:Y:S04]  /*0560*/  LDS R26, [R26] ;  /* 0x000000001a1a7984 */ /* 0x000ea80000000800 */
[----:B------:R-:W-:Y:S04]  /*0570*/  LDS R27, [R27] ;  /* 0x000000001b1b7984 */ /* 0x000fe80000000800 */
[----:B------:R3:W4:Y:S02]  /*0580*/  LDS R24, [R2+0xc] ;  /* 0x00000c0002187984 */ /* 0x0007240000000800 */
[----:B---3--:R-:W-:Y:S01]  /*0590*/  IADD3 R2, PT, PT, R2, 0x20, RZ ;  /* 0x0000002002027810 */ /* 0x008fe20007ffe0ff */
[----:B-1----:R-:W-:-:S04]  /*05a0*/  FFMA R18, R17, R22, R18 ;  /* 0x0000001611127223 */ /* 0x002fc80000000012 */
[----:B0-----:R-:W-:-:S04]  /*05b0*/  FFMA R18, R19, R20, R18 ;  /* 0x0000001413127223 */ /* 0x001fc80000000012 */
[----:B--2---:R-:W-:-:S04]  /*05c0*/  FFMA R5, R5, R26, R18 ;  /* 0x0000001a05057223 */ /* 0x004fc80000000012 */
[----:B----4-:R-:W-:Y:S01]  /*05d0*/  FFMA R17, R24, R27, R5 ;  /* 0x0000001b18117223 */ /* 0x010fe20000000005 */
[----:B------:R-:W-:Y:S06]  /*05e0*/  @P0 BRA `(.L_x_1) ;  /* 0xfffffffc00700947 */ /* 0x000fec000383ffff */
[----:B------:R-:W-:-:S07]  /*05f0*/  IMAD.MOV.U32 R2, RZ, RZ, R12 ;  /* 0x000000ffff027224 */ /* 0x000fce00078e000c */
.L_x_0:
[----:B------:R-:W-:-:S13]  /*0600*/  ISETP.NE.AND P0, PT, R21, RZ, PT ;  /* 0x000000ff1500720c */ /* 0x000fda0003f05270 */
[----:B------:R-:W-:Y:S05]  /*0610*/  @!P0 BRA `(.L_x_2) ;  /* 0x0000000000dc8947 */ /* 0x000fea0003800000 */
[----:B0-----:R-:W-:Y:S02]  /*0620*/  IADD3 R3, PT, PT, R21, -0x1, RZ ;  /* 0xffffffff15037810 */ /* 0x001fe40007ffe0ff */
[----:B------:R-:W-:Y:S02]  /*0630*/  LOP3.LUT P1, R23, R7, 0x3, RZ, 0xc0, !PT ;  /* 0x0000000307177812 */ /* 0x000fe4000782c0ff */
[----:B------:R-:W-:-:S13]  /*0640*/  ISETP.GE.U32.AND P0, PT, R3, 0x3, PT ;  /* 0x000000030300780c */ /* 0x000fda0003f06070 */
[----:B------:R-:W-:Y:S05]  /*0650*/  @!P0 BRA `(.L_x_3) ;  /* 0x0000000000588947 */ /* 0x000fea0003800000 */
[----:B------:R-:W-:Y:S01]  /*0660*/  UIADD3 UR7, UPT, UPT, UR5, 0x100, URZ ;  /* 0x0000010005077890 */ /* 0x000fe2000fffe0ff */
[C---:B------:R-:W-:Y:S01]  /*0670*/  IMAD R4, R2.reuse, R7, R6 ;  /* 0x0000000702047224 */ /* 0x040fe200078e0206 */
[----:B------:R-:W-:Y:S01]  /*0680*/  IADD3 R3, PT, PT, R13, R2, RZ ;  /* 0x000000020d037210 */ /* 0x000fe20007ffe0ff */
[----:B------:R-:W-:Y:S01]  /*0690*/  VIADD R2, R2, 0x4 ;  /* 0x0000000402027836 */ /* 0x000fe20000000000 */
[----:B------:R-:W-:Y:S02]  /*06a0*/  ULEA UR7, UR6, UR7, 0x18 ;  /* 0x0000000706077291 */ /* 0x000fe4000f8ec0ff */
[----:B------:R-:W-:-:S04]  /*06b0*/  LEA R3, R3, UR9, 0x2 ;  /* 0x0000000903037c11 */ /* 0x000fc8000f8e10ff */
[----:B------:R-:W-:Y:S01]  /*06c0*/  LEA R18, R4, UR7, 0x2 ;  /* 0x0000000704127c11 */ /* 0x000fe2000f8e10ff */
[----:B------:R-:W-:Y:S04]  /*06d0*/  LDS R5, [R3+0x4] ;  /* 0x0000040003057984 */ /* 0x000fe80000000800 */
[C---:B------:R-:W-:Y:S01]  /*06e0*/  IMAD R20, R7.reuse, 0x4, R18 ;  /* 0x0000000407147824 */ /* 0x040fe200078e0212 */
[----:B------:R-:W-:Y:S04]  /*06f0*/  LDS R4, [R3] ;  /* 0x0000000003047984 */ /* 0x000fe80000000800 */
[----:B------:R-:W0:Y:S01]  /*0700*/  LDS R18, [R18] ;  /* 0x0000000012127984 */ /* 0x000e220000000800 */
[----:B------:R-:W-:-:S03]  /*0710*/  LEA R22, R7, R20, 0x2 ;  /* 0x0000001407167211 */ /* 0x000fc600078e10ff */
[----:B------:R-:W1:Y:S01]  /*0720*/  LDS R20, [R20] ;  /* 0x0000000014147984 */ /* 0x000e620000000800 */
[----:B------:R-:W-:-:S03]  /*0730*/  LEA R24, R7, R22, 0x2 ;  /* 0x0000001607187211 */ /* 0x000fc600078e10ff */
[----:B------:R-:W-:Y:S04]  /*0740*/  LDS R19, [R3+0x8] ;  /* 0x0000080003137984 */ /* 0x000fe80000000800 */
[----:B------:R-:W2:Y:S04]  /*0750*/  LDS R22, [R22] ;  /* 0x0000000016167984 */ /* 0x000ea80000000800 */
[----:B------:R-:W-:Y:S04]  /*0760*/  LDS R25, [R3+0xc] ;  /* 0x00000c0003197984 */ /* 0x000fe80000000800 */
[----:B------:R-:W3:Y:S01]  /*0770*/  LDS R24, [R24] ;  /* 0x0000000018187984 */ /* 0x000ee20000000800 */
[----:B0-----:R-:W-:-:S04]  /*0780*/  FFMA R4, R4, R18, R17 ;  /* 0x0000001204047223 */ /* 0x001fc80000000011 */
[----:B-1----:R-:W-:-:S04]  /*0790*/  FFMA R4, R5, R20, R4 ;  /* 0x0000001405047223 */ /* 0x002fc80000000004 */
[----:B--2---:R-:W-:-:S04]  /*07a0*/  FFMA R4, R19, R22, R4 ;  /* 0x0000001613047223 */ /* 0x004fc80000000004 */
[----:B---3--:R-:W-:-:S07]  /*07b0*/  FFMA R17, R25, R24, R4 ;  /* 0x0000001819117223 */ /* 0x008fce0000000004 */
.L_x_3:
[----:B------:R-:W-:Y:S05]  /*07c0*/  @!P1 BRA `(.L_x_2) ;  /* 0x0000000000709947 */ /* 0x000fea0003800000 */
[----:B------:R-:W-:Y:S02]  /*07d0*/  ISETP.NE.AND P0, PT, R23, 0x1, PT ;  /* 0x000000011700780c */ /* 0x000fe40003f05270 */
[----:B------:R-:W-:-:S04]  /*07e0*/  LOP3.LUT R3, R7, 0x1, RZ, 0xc0, !PT ;  /* 0x0000000107037812 */ /* 0x000fc800078ec0ff */
[----:B------:R-:W-:-:S07]  /*07f0*/  ISETP.NE.U32.AND P1, PT, R3, 0x1, PT ;  /* 0x000000010300780c */ /* 0x000fce0003f25070 */
[----:B------:R-:W-:Y:S06]  /*0800*/  @!P0 BRA `(.L_x_4) ;  /* 0x0000000000388947 */ /* 0x000fec0003800000 */
[----:B------:R-:W-:Y:S01]  /*0810*/  UIADD3 UR7, UPT, UPT, UR5, 0x100, URZ ;  /* 0x0000010005077890 */ /* 0x000fe2000fffe0ff */
[C---:B------:R-:W-:Y:S01]  /*0820*/  IMAD R4, R2.reuse, R7, R6 ;  /* 0x0000000702047224 */ /* 0x040fe200078e0206 */
[----:B------:R-:W-:Y:S01]  /*0830*/  IADD3 R3, PT, PT, R13, R2, RZ ;  /* 0x000000020d037210 */ /* 0x000fe20007ffe0ff */
[----:B------:R-:W-:Y:S01]  /*0840*/  VIADD R2, R2, 0x2 ;  /* 0x0000000202027836 */ /* 0x000fe20000000000 */
[----:B------:R-:W-:Y:S02]  /*0850*/  ULEA UR7, UR6, UR7, 0x18 ;  /* 0x0000000706077291 */ /* 0x000fe4000f8ec0ff */
[----:B------:R-:W-:-:S04]  /*0860*/  LEA R3, R3, UR9, 0x2 ;  /* 0x0000000903037c11 */ /* 0x000fc8000f8e10ff */
[----:B------:R-:W-:Y:S01]  /*0870*/  LEA R18, R4, UR7, 0x2 ;  /* 0x0000000704127c11 */ /* 0x000fe2000f8e10ff */
[----:B------:R-:W-:Y:S03]  /*0880*/  LDS R5, [R3+0x4] ;  /* 0x0000040003057984 */ /* 0x000fe60000000800 */
[----:B------:R-:W-:Y:S01]  /*0890*/  LEA R19, R7, R18, 0x2 ;  /* 0x0000001207137211 */ /* 0x000fe200078e10ff */
[----:B------:R-:W-:Y:S04]  /*08a0*/  LDS R4, [R3] ;  /* 0x0000000003047984 */ /* 0x000fe80000000800 */
[----:B------:R-:W0:Y:S04]  /*08b0*/  LDS R18, [R18] ;  /* 0x0000000012127984 */ /* 0x000e280000000800 */
[----:B------:R-:W1:Y:S01]  /*08c0*/  LDS R19, [R19] ;  /* 0x0000000013137984 */ /* 0x000e620000000800 */
[----:B0-----:R-:W-:-:S04]  /*08d0*/  FFMA R4, R4, R18, R17 ;  /* 0x0000001204047223 */ /* 0x001fc80000000011 */
[----:B-1----:R-:W-:-:S07]  /*08e0*/  FFMA R17, R5, R19, R4 ;  /* 0x0000001305117223 */ /* 0x002fce0000000004 */
.L_x_4:
[----:B------:R-:W-:Y:S05]  /*08f0*/  @P1 BRA `(.L_x_2) ;  /* 0x0000000000241947 */ /* 0x000fea0003800000 */
[----:B------:R-:W-:Y:S01]  /*0900*/  UIADD3 UR5, UPT, UPT, UR5, 0x100, URZ ;  /* 0x0000010005057890 */ /* 0x000fe2000fffe0ff */
[-C--:B------:R-:W-:Y:S01]  /*0910*/  IADD3 R3, PT, PT, R13, R2.reuse, RZ ;  /* 0x000000020d037210 */ /* 0x080fe20007ffe0ff */
[----:B------:R-:W-:Y:S02]  /*0920*/  IMAD R2, R7, R2, R6 ;  /* 0x0000000207027224 */ /* 0x000fe400078e0206 */
[----:B------:R-:W-:Y:S01]  /*0930*/  ULEA UR5, UR6, UR5, 0x18 ;  /* 0x0000000506057291 */ /* 0x000fe2000f8ec0ff */
[----:B------:R-:W-:-:S05]  /*0940*/  LEA R3, R3, UR9, 0x2 ;  /* 0x0000000903037c11 */ /* 0x000fca000f8e10ff */
[----:B------:R-:W-:Y:S02]  /*0950*/  LEA R4, R2, UR5, 0x2 ;  /* 0x0000000502047c11 */ /* 0x000fe4000f8e10ff */
[----:B------:R-:W-:Y:S04]  /*0960*/  LDS R2, [R3] ;  /* 0x0000000003027984 */ /* 0x000fe80000000800 */
[----:B------:R-:W0:Y:S02]  /*0970*/  LDS R4, [R4] ;  /* 0x0000000004047984 */ /* 0x000e240000000800 */
[----:B0-----:R-:W-:-:S07]  /*0980*/  FFMA R17, R2, R4, R17 ;  /* 0x0000000402117223 */ /* 0x001fce0000000011 */
.L_x_2:
[----:B------:R-:W-:Y:S06]  /*0990*/  BAR.SYNC.DEFER_BLOCKING 0x0 ;  /* 0x0000000000007b1d */ /* 0x000fec0000010000 */
[----:B------:R-:W-:Y:S05]  /*09a0*/  BRA.U UP0, `(.L_x_5) ;  /* 0xfffffff900147547 */ /* 0x000fea000b83ffff */
[----:B0-----:R-:W0:Y:S01]  /*09b0*/  LDC.64 R2, c[0x0][0x390] ;  /* 0x0000e400ff027b82 */ /* 0x001e220000000a00 */
[----:B------:R-:W-:-:S05]  /*09c0*/  IADD3 R11, PT, PT, R11, R10, RZ ;  /* 0x0000000a0b0b7210 */ /* 0x000fca0007ffe0ff */
[----:B0-----:R-:W-:-:S05]  /*09d0*/  IMAD.WIDE R2, R11, 0x4, R2 ;  /* 0x000000040b027825 */ /* 0x001fca00078e0202 */
[----:B------:R-:W-:Y:S01]  /*09e0*/  STG.E desc[UR10][R2.64], R17 ;  /* 0x0000001102007986 */ /* 0x000fe2000c10190a */
[----:B------:R-:W-:Y:S05]  /*09f0*/  EXIT ;  /* 0x000000000000794d */ /* 0x000fea0003800000 */
.L_x_6:
[----:B------:R-:W-:-:S00]  /*0a00*/  BRA `(.L_x_6) ;  /* 0xfffffffc00fc7947 */ /* 0x000fc0000383ffff */
[----:B------:R-:W-:-:S00]  /*0a10*/  NOP ;  /* 0x0000000000007918 */ /* 0x000fc00000000000 */
        /* <DEDUP_REMOVED lines=14> */
.L_x_7:


//--------------------- .nv.shared._Z6matmulPfS_S_Pii --------------------------
	.section	.nv.shared._Z6matmulPfS_S_Pii,"aw",@nobits
	.sectionflags	@""
	.align	4
.nv.shared._Z6matmulPfS_S_Pii:
	.zero		1536


//--------------------- .nv.shared.reserved.0     --------------------------
	.section	.nv.shared.reserved.0,"aw",@nobits
	.weak		__nv_reservedSMEM_offset_0_alias
	.size		__nv_reservedSMEM_offset_0_alias, 0, 64
	.other		__nv_reservedSMEM_offset_0_alias,@"STO_CUDA_RESERVED_SHARED STV_DEFAULT"
__nv_reservedSMEM_offset_0_alias:
	.zero		0
	.zero		64


//--------------------- .nv.constant0._Z6matmulPfS_S_Pii --------------------------
	.section	.nv.constant0._Z6matmulPfS_S_Pii,"a",@progbits
	.sectionflags	@""
	.align	4
.nv.constant0._Z6matmulPfS_S_Pii:
	.zero		932


//--------------------- SYMBOLS --------------------------

	.type		.nv.reservedSmem.offset0,@object
	.size		.nv.reservedSmem.offset0,0x4
	.type		.nv.reservedSmem.cap,@object
	.size		.nv.reservedSmem.cap,0x4
